	.headerflags	@"EF_CUDA_TEXMODE_UNIFIED EF_CUDA_64BIT_ADDRESS EF_CUDA_ACCELERATORS EF_CUDA_SM90 EF_CUDA_VIRTUAL_SM(EF_CUDA_SM90)"
	.elftype	@"ET_EXEC"


//--------------------- .nv.info                  --------------------------
	.section	.nv.info,"",@"SHT_CUDA_INFO"
	.align	4


	//----- nvinfo : EIATTR_REGCOUNT
	.align		4
        /*0000*/ 	.byte	0x04, 0x2f
        /*0002*/ 	.short	(.L_3 - .L_2)
	.align		4
.L_2:
        /*0004*/ 	.word	index@(triton_poi_fused__native_batch_norm_legit_no_training_0)
        /*0008*/ 	.word	0x00000016


	//----- nvinfo : EIATTR_MIN_STACK_SIZE
	.align		4
.L_3:
        /*000c*/ 	.byte	0x04, 0x12
        /*000e*/ 	.short	(.L_5 - .L_4)
	.align		4
.L_4:
        /*0010*/ 	.word	index@(triton_poi_fused__native_batch_norm_legit_no_training_0)
        /*0014*/ 	.word	0x00000000


	//----- nvinfo : EIATTR_FRAME_SIZE
	.align		4
.L_5:
        /*0018*/ 	.byte	0x04, 0x11
        /*001a*/ 	.short	(.L_7 - .L_6)
	.align		4
.L_6:
        /*001c*/ 	.word	index@(triton_poi_fused__native_batch_norm_legit_no_training_0)
        /*0020*/ 	.word	0x00000000


	//----- nvinfo : EIATTR_MIN_STACK_SIZE
	.align		4
.L_7:
        /*0024*/ 	.byte	0x04, 0x12
        /*0026*/ 	.short	(.L_9 - .L_8)
	.align		4
.L_8:
        /*0028*/ 	.word	index@(triton_poi_fused__native_batch_norm_legit_no_training_0)
        /*002c*/ 	.word	0x00000000
.L_9:


//--------------------- .nv.info.triton_poi_fused__native_batch_norm_legit_no_training_0 --------------------------
	.section	.nv.info.triton_poi_fused__native_batch_norm_legit_no_training_0,"",@"SHT_CUDA_INFO"
	.sectionflags	@""
	.align	4


	//----- nvinfo : EIATTR_CUDA_API_VERSION
	.align		4
        /*0000*/ 	.byte	0x04, 0x37
        /*0002*/ 	.short	(.L_11 - .L_10)
.L_10:
        /*0004*/ 	.word	0x0000007c


	//----- nvinfo : EIATTR_KPARAM_INFO
	.align		4
.L_11:
        /*0008*/ 	.byte	0x04, 0x17
        /*000a*/ 	.short	(.L_13 - .L_12)
.L_12:
        /*000c*/ 	.word	0x00000000
        /*0010*/ 	.short	0x0006
        /*0012*/ 	.short	0x0030
        /*0014*/ 	.byte	0x00, 0xf0, 0x11, 0x00


	//----- nvinfo : EIATTR_KPARAM_INFO
	.align		4
.L_13:
        /*0018*/ 	.byte	0x04, 0x17
        /*001a*/ 	.short	(.L_15 - .L_14)
.L_14:
        /*001c*/ 	.word	0x00000000
        /*0020*/ 	.short	0x0005
        /*0022*/ 	.short	0x0028
        /*0024*/ 	.byte	0x00, 0xf4, 0x21, 0x00


	//----- nvinfo : EIATTR_KPARAM_INFO
	.align		4
.L_15:
        /*0028*/ 	.byte	0x04, 0x17
        /*002a*/ 	.short	(.L_17 - .L_16)
.L_16:
        /*002c*/ 	.word	0x00000000
        /*0030*/ 	.short	0x0004
        /*0032*/ 	.short	0x0020
        /*0034*/ 	.byte	0x00, 0xf4, 0x21, 0x00


	//----- nvinfo : EIATTR_KPARAM_INFO
	.align		4
.L_17:
        /*0038*/ 	.byte	0x04, 0x17
        /*003a*/ 	.short	(.L_19 - .L_18)
.L_18:
        /*003c*/ 	.word	0x00000000
        /*0040*/ 	.short	0x0003
        /*0042*/ 	.short	0x0018
        /*0044*/ 	.byte	0x00, 0xf4, 0x21, 0x00


	//----- nvinfo : EIATTR_KPARAM_INFO
	.align		4
.L_19:
        /*0048*/ 	.byte	0x04, 0x17
        /*004a*/ 	.short	(.L_21 - .L_20)
.L_20:
        /*004c*/ 	.word	0x00000000
        /*0050*/ 	.short	0x0002
        /*0052*/ 	.short	0x0010
        /*0054*/ 	.byte	0x00, 0xf4, 0x21, 0x00


	//----- nvinfo : EIATTR_KPARAM_INFO
	.align		4
.L_21:
        /*0058*/ 	.byte	0x04, 0x17
        /*005a*/ 	.short	(.L_23 - .L_22)
.L_22:
        /*005c*/ 	.word	0x00000000
        /*0060*/ 	.short	0x0001
        /*0062*/ 	.short	0x0008
        /*0064*/ 	.byte	0x00, 0xf4, 0x21, 0x00


	//----- nvinfo : EIATTR_KPARAM_INFO
	.align		4
.L_23:
        /*0068*/ 	.byte	0x04, 0x17
        /*006a*/ 	.short	(.L_25 - .L_24)
.L_24:
        /*006c*/ 	.word	0x00000000
        /*0070*/ 	.short	0x0000
        /*0072*/ 	.short	0x0000
        /*0074*/ 	.byte	0x00, 0xf4, 0x21, 0x00


	//----- nvinfo : EIATTR_SPARSE_MMA_MASK
	.align		4
.L_25:
        /*0078*/ 	.byte	0x03, 0x50
        /*007a*/ 	.short	0x0000


	//----- nvinfo : EIATTR_MAXREG_COUNT
	.align		4
        /*007c*/ 	.byte	0x03, 0x1b
        /*007e*/ 	.short	0x00ff


	//----- nvinfo : EIATTR_EXIT_INSTR_OFFSETS
	.align		4
        /*0080*/ 	.byte	0x04, 0x1c
        /*0082*/ 	.short	(.L_27 - .L_26)


	//   ....[0]....
.L_26:
        /*0084*/ 	.word	0x00000460


	//   ....[1]....
        /*0088*/ 	.word	0x00000480


	//----- nvinfo : EIATTR_REQNTID
	.align		4
.L_27:
        /*008c*/ 	.byte	0x04, 0x10
        /*008e*/ 	.short	(.L_29 - .L_28)
.L_28:
        /*0090*/ 	.word	0x00000020
        /*0094*/ 	.word	0x00000001
        /*0098*/ 	.word	0x00000001


	//----- nvinfo : EIATTR_CBANK_PARAM_SIZE
	.align		4
.L_29:
        /*009c*/ 	.byte	0x03, 0x19
        /*009e*/ 	.short	0x0034


	//----- nvinfo : EIATTR_PARAM_CBANK
	.align		4
        /*00a0*/ 	.byte	0x04, 0x0a
        /*00a2*/ 	.short	(.L_31 - .L_30)
	.align		4
.L_30:
        /*00a4*/ 	.word	index@(.nv.constant0.triton_poi_fused__native_batch_norm_legit_no_training_0)
        /*00a8*/ 	.short	0x0210
        /*00aa*/ 	.short	0x0034


	//----- nvinfo : EIATTR_SW_WAR
	.align		4
.L_31:
        /*00ac*/ 	.byte	0x04, 0x36
        /*00ae*/ 	.short	(.L_33 - .L_32)
.L_32:
        /*00b0*/ 	.word	0x00000008
.L_33:


//--------------------- .nv.callgraph             --------------------------
	.section	.nv.callgraph,"",@"SHT_CUDA_CALLGRAPH"
	.align	4
	.sectionentsize	8
	.align		4
        /*0000*/ 	.word	0x00000000
	.align		4
        /*0004*/ 	.word	0xffffffff
	.align		4
        /*0008*/ 	.word	0x00000000
	.align		4
        /*000c*/ 	.word	0xfffffffe
	.align		4
        /*0010*/ 	.word	0x00000000
	.align		4
        /*0014*/ 	.word	0xfffffffd
	.align		4
        /*0018*/ 	.word	0x00000000
	.align		4
        /*001c*/ 	.word	0xfffffffc


//--------------------- .nv.constant4             --------------------------
	.section	.nv.constant4,"a",@progbits
	.align	8
	.align		8
.nv.constant4:
        /*0000*/ 	.dword	_$_str
	.align		8
        /*0008*/ 	.dword	_$_str_$_2


//--------------------- .text.triton_poi_fused__native_batch_norm_legit_no_training_0 --------------------------
	.section	.text.triton_poi_fused__native_batch_norm_legit_no_training_0,"ax",@progbits
	.align	128
        .global         triton_poi_fused__native_batch_norm_legit_no_training_0
        .type           triton_poi_fused__native_batch_norm_legit_no_training_0,@function
        .size           triton_poi_fused__native_batch_norm_legit_no_training_0,(.L_x_1 - triton_poi_fused__native_batch_norm_legit_no_training_0)
        .other          triton_poi_fused__native_batch_norm_legit_no_training_0,@"STO_CUDA_ENTRY STV_DEFAULT"
triton_poi_fused__native_batch_norm_legit_no_training_0:
.text.triton_poi_fused__native_batch_norm_legit_no_training_0:
[----:B------:R-:W0:Y:S01]  /*0000*/  LDC R1, c[0x0][0x28] ;  /* 0x00000a00ff017b82 */ /* 0x000e220000000800 */
[----:B------:R-:W1:Y:S07]  /*0010*/  S2R R0, SR_TID.X ;  /* 0x0000000000007919 */ /* 0x000e6e0000002100 */
[----:B------:R-:W2:Y:S01]  /*0020*/  LDC.64 R6, c[0x0][0x220] ;  /* 0x00008800ff067b82 */ /* 0x000ea20000000a00 */
[----:B------:R-:W-:Y:S01]  /*0030*/  HFMA2.MMA R12, -RZ, RZ, 0, 0 ;  /* 0x00000000ff0c7435 */ /* 0x000fe200000001ff */
[----:B------:R-:W-:Y:S01]  /*0040*/  MOV R14, RZ ;  /* 0x000000ff000e7202 */ /* 0x000fe20000000f00 */
[----:B------:R-:W3:Y:S01]  /*0050*/  S2R R13, SR_CTAID.X ;  /* 0x00000000000d7919 */ /* 0x000ee20000002500 */
[----:B------:R-:W-:-:S04]  /*0060*/  ULDC.64 UR4, c[0x0][0x208] ;  /* 0x0000820000047ab9 */ /* 0x000fc80000000a00 */
[----:B------:R-:W4:Y:S08]  /*0070*/  LDC.64 R4, c[0x0][0x218] ;  /* 0x00008600ff047b82 */ /* 0x000f300000000a00 */
[----:B------:R-:W5:Y:S08]  /*0080*/  LDC.64 R8, c[0x0][0x228] ;  /* 0x00008a00ff087b82 */ /* 0x000f700000000a00 */
[----:B------:R-:W4:Y:S01]  /*0090*/  LDC.64 R10, c[0x0][0x230] ;  /* 0x00008c00ff0a7b82 */ /* 0x000f220000000a00 */
[----:B-1----:R-:W-:-:S02]  /*00a0*/  SHF.L.U32 R0, R0, 0x1, RZ ;  /* 0x0000000100007819 */ /* 0x002fc400000006ff */
[----:B---3--:R-:W-:Y:S02]  /*00b0*/  SHF.R.S32.HI R2, RZ, 0x19, R13 ;  /* 0x00000019ff027819 */ /* 0x008fe4000001140d */
[----:B------:R-:W-:Y:S02]  /*00c0*/  LOP3.LUT R0, R0, 0x3e, RZ, 0xc0, !PT ;  /* 0x0000003e00007812 */ /* 0x000fe400078ec0ff */
[----:B------:R-:W-:Y:S02]  /*00d0*/  SGXT R2, R2, 0x1 ;  /* 0x000000010202781a */ /* 0x000fe40000000200 */
[----:B------:R-:W-:-:S04]  /*00e0*/  LEA R13, R13, R0, 0x6 ;  /* 0x000000000d0d7211 */ /* 0x000fc800078e30ff */
[----:B------:R-:W-:Y:S02]  /*00f0*/  LEA.HI R2, R2, R13, RZ, 0x2 ;  /* 0x0000000d02027211 */ /* 0x000fe400078f10ff */
[----:B------:R-:W-:Y:S02]  /*0100*/  ISETP.GE.AND P4, PT, R13, 0x40, PT ;  /* 0x000000400d00780c */ /* 0x000fe40003f86270 */
[----:B------:R-:W-:-:S04]  /*0110*/  SHF.R.S32.HI R2, RZ, 0x2, R2 ;  /* 0x00000002ff027819 */ /* 0x000fc80000011402 */
[----:B------:R-:W-:-:S04]  /*0120*/  LEA.HI R0, R2, R2, RZ, 0x2 ;  /* 0x0000000202007211 */ /* 0x000fc800078f10ff */
[----:B------:R-:W-:-:S04]  /*0130*/  LOP3.LUT R3, R0, 0xfffffffc, RZ, 0xc0, !PT ;  /* 0xfffffffc00037812 */ /* 0x000fc800078ec0ff */
[----:B------:R-:W-:Y:S02]  /*0140*/  IADD3 R15, R2, -R3, RZ ;  /* 0x80000003020f7210 */ /* 0x000fe40007ffe0ff */
[----:B------:R-:W1:Y:S03]  /*0150*/  LDC.64 R2, c[0x0][0x210] ;  /* 0x00008400ff027b82 */ /* 0x000e660000000a00 */
[----:B--2---:R-:W-:-:S05]  /*0160*/  IMAD.WIDE R6, R15, 0x4, R6 ;  /* 0x000000040f067825 */ /* 0x004fca00078e0206 */
[----:B------:R-:W2:Y:S04]  /*0170*/  @!P4 LDG.E.EL R12, desc[UR4][R6.64] ;  /* 0x00000004060cc981 */ /* 0x000ea8000c2e1900 */
[----:B------:R5:W3:Y:S01]  /*0180*/  @!P4 LDG.E.EL R14, desc[UR4][R6.64] ;  /* 0x00000004060ec981 */ /* 0x000ae2000c2e1900 */
[----:B------:R-:W-:Y:S01]  /*0190*/  HFMA2.MMA R0, -RZ, RZ, 0, 0 ;  /* 0x00000000ff007435 */ /* 0x000fe200000001ff */
[----:B------:R-:W-:Y:S02]  /*01a0*/  CS2R R18, SRZ ;  /* 0x0000000000127805 */ /* 0x000fe4000001ff00 */
[----:B------:R-:W-:Y:S01]  /*01b0*/  CS2R R16, SRZ ;  /* 0x0000000000107805 */ /* 0x000fe2000001ff00 */
[----:B----4-:R-:W-:-:S05]  /*01c0*/  IMAD.WIDE R4, R15, 0x4, R4 ;  /* 0x000000040f047825 */ /* 0x010fca00078e0204 */
[----:B------:R-:W4:Y:S01]  /*01d0*/  @!P4 LDG.E.EL R19, desc[UR4][R4.64] ;  /* 0x000000040413c981 */ /* 0x000f22000c2e1900 */
[----:B-1----:R-:W-:-:S03]  /*01e0*/  IMAD.WIDE R2, R13, 0x4, R2 ;  /* 0x000000040d027825 */ /* 0x002fc600078e0202 */
[----:B------:R-:W4:Y:S01]  /*01f0*/  @!P4 LDG.E.EL R0, desc[UR4][R4.64] ;  /* 0x000000040400c981 */ /* 0x000f22000c2e1900 */
[----:B-----5:R-:W-:-:S03]  /*0200*/  IMAD.WIDE R6, R15, 0x4, R8 ;  /* 0x000000040f067825 */ /* 0x020fc600078e0208 */
[----:B------:R1:W4:Y:S01]  /*0210*/  @!P4 LDG.E.64 R16, desc[UR4][R2.64] ;  /* 0x000000040210c981 */ /* 0x000322000c1e1b00 */
[----:B0-----:R-:W-:Y:S01]  /*0220*/  IMAD.WIDE R8, R15, 0x4, R10 ;  /* 0x000000040f087825 */ /* 0x001fe200078e020a */
[----:B------:R-:W-:Y:S02]  /*0230*/  CS2R R10, SRZ ;  /* 0x00000000000a7805 */ /* 0x000fe4000001ff00 */
[----:B------:R-:W-:Y:S02]  /*0240*/  MOV R15, RZ ;  /* 0x000000ff000f7202 */ /* 0x000fe40000000f00 */
[----:B------:R-:W5:Y:S01]  /*0250*/  @!P4 LDG.E.EL R18, desc[UR4][R8.64] ;  /* 0x000000040812c981 */ /* 0x000f62000c2e1900 */
[----:B-1----:R-:W0:Y:S03]  /*0260*/  LDC.64 R2, c[0x0][0x238] ;  /* 0x00008e00ff027b82 */ /* 0x002e260000000a00 */
[----:B------:R-:W4:Y:S04]  /*0270*/  @!P4 LDG.E.EL R10, desc[UR4][R6.64] ;  /* 0x00000004060ac981 */ /* 0x000f28000c2e1900 */
[----:B------:R1:W5:Y:S04]  /*0280*/  @!P4 LDG.E.EL R11, desc[UR4][R6.64] ;  /* 0x00000004060bc981 */ /* 0x000368000c2e1900 */
[----:B------:R0:W5:Y:S01]  /*0290*/  @!P4 LDG.E.EL R15, desc[UR4][R8.64] ;  /* 0x00000004080fc981 */ /* 0x000162000c2e1900 */
[----:B-1----:R-:W-:Y:S01]  /*02a0*/  HFMA2.MMA R6, -RZ, RZ, 1.625, 0 ;  /* 0x3e800000ff067435 */ /* 0x002fe200000001ff */
[----:B0-----:R-:W-:-:S04]  /*02b0*/  IMAD.WIDE R2, R13, 0x4, R2 ;  /* 0x000000040d027825 */ /* 0x001fc800078e0202 */
[----:B--2---:R-:W-:Y:S01]  /*02c0*/  FADD R12, R12, 9.9999997473787516356e-06 ;  /* 0x3727c5ac0c0c7421 */ /* 0x004fe20000000000 */
[----:B---3--:R-:W-:-:S03]  /*02d0*/  FADD R14, R14, 9.9999997473787516356e-06 ;  /* 0x3727c5ac0e0e7421 */ /* 0x008fc60000000000 */
[----:B------:R-:W0:Y:S08]  /*02e0*/  MUFU.SQRT R4, R12 ;  /* 0x0000000c00047308 */ /* 0x000e300000002000 */
[----:B------:R-:W1:Y:S01]  /*02f0*/  MUFU.SQRT R5, R14 ;  /* 0x0000000e00057308 */ /* 0x000e620000002000 */
[C---:B0-----:R-:W-:Y:S02]  /*0300*/  FSETP.GT.AND P0, PT, R4.reuse, 8.50705917302346158658e+37, PT ;  /* 0x7e8000000400780b */ /* 0x041fe40003f04000 */
[----:B------:R-:W-:-:S02]  /*0310*/  FSETP.GEU.AND P2, PT, R4, 1.175494350822287508e-38, PT ;  /* 0x008000000400780b */ /* 0x000fc40003f4e000 */
[C---:B-1----:R-:W-:Y:S02]  /*0320*/  FSETP.GT.AND P1, PT, R5.reuse, 8.50705917302346158658e+37, PT ;  /* 0x7e8000000500780b */ /* 0x042fe40003f24000 */
[----:B------:R-:W-:-:S07]  /*0330*/  FSETP.GEU.AND P3, PT, R5, 1.175494350822287508e-38, PT ;  /* 0x008000000500780b */ /* 0x000fce0003f6e000 */
[----:B------:R-:W-:-:S04]  /*0340*/  @P0 FMUL R4, R4, 0.25 ;  /* 0x3e80000004040820 */ /* 0x000fc80000400000 */
[----:B------:R-:W-:Y:S01]  /*0350*/  @!P2 FMUL R4, R4, 16777216 ;  /* 0x4b8000000404a820 */ /* 0x000fe20000400000 */
[----:B------:R-:W-:-:S04]  /*0360*/  @P1 FMUL R5, R5, 0.25 ;  /* 0x3e80000005051820 */ /* 0x000fc80000400000 */
[----:B------:R-:W-:Y:S01]  /*0370*/  @!P3 FMUL R5, R5, 16777216 ;  /* 0x4b8000000505b820 */ /* 0x000fe20000400000 */
[----:B------:R-:W0:Y:S01]  /*0380*/  MUFU.RCP R4, R4 ;  /* 0x0000000400047308 */ /* 0x000e220000001000 */
[----:B------:R-:W-:-:S07]  /*0390*/  FSEL R7, R6, 1, P0 ;  /* 0x3f80000006077808 */ /* 0x000fce0000000000 */
[----:B------:R-:W1:Y:S01]  /*03a0*/  MUFU.RCP R5, R5 ;  /* 0x0000000500057308 */ /* 0x000e620000001000 */
[----:B------:R-:W-:Y:S01]  /*03b0*/  FSEL R6, R6, 1, P1 ;  /* 0x3f80000006067808 */ /* 0x000fe20000800000 */
[----:B------:R-:W-:-:S04]  /*03c0*/  @!P2 FMUL R7, R7, 16777216 ;  /* 0x4b8000000707a820 */ /* 0x000fc80000400000 */
[----:B------:R-:W-:Y:S01]  /*03d0*/  @!P3 FMUL R6, R6, 16777216 ;  /* 0x4b8000000606b820 */ /* 0x000fe20000400000 */
[----:B----4-:R-:W-:Y:S01]  /*03e0*/  FADD R16, -R19, R16 ;  /* 0x0000001013107221 */ /* 0x010fe20000000100 */
[----:B------:R-:W-:Y:S01]  /*03f0*/  FADD R0, -R0, R17 ;  /* 0x0000001100007221 */ /* 0x000fe20000000100 */
[----:B0-----:R-:W-:Y:S01]  /*0400*/  FMUL R7, R4, R7 ;  /* 0x0000000704077220 */ /* 0x001fe20000400000 */
[----:B-1----:R-:W-:-:S03]  /*0410*/  FMUL R9, R5, R6 ;  /* 0x0000000605097220 */ /* 0x002fc60000400000 */
[----:B------:R-:W-:Y:S01]  /*0420*/  FMUL R16, R16, R7 ;  /* 0x0000000710107220 */ /* 0x000fe20000400000 */
[----:B------:R-:W-:-:S03]  /*0430*/  FMUL R9, R0, R9 ;  /* 0x0000000900097220 */ /* 0x000fc60000400000 */
[----:B-----5:R-:W-:Y:S01]  /*0440*/  FFMA R10, R16, R10, R15 ;  /* 0x0000000a100a7223 */ /* 0x020fe2000000000f */
[----:B------:R-:W-:Y:S01]  /*0450*/  FFMA R11, R9, R11, R18 ;  /* 0x0000000b090b7223 */ /* 0x000fe20000000012 */
[----:B------:R-:W-:Y:S06]  /*0460*/  @P4 EXIT ;  /* 0x000000000000494d */ /* 0x000fec0003800000 */
[----:B------:R-:W-:Y:S01]  /*0470*/  STG.E.64 desc[UR4][R2.64], R10 ;  /* 0x0000000a02007986 */ /* 0x000fe2000c101b04 */
[----:B------:R-:W-:Y:S05]  /*0480*/  EXIT ;  /* 0x000000000000794d */ /* 0x000fea0003800000 */
.L_x_0:
[----:B------:R-:W-:-:S00]  /*0490*/  BRA `(.L_x_0) ;  /* 0xfffffffc00fc7947 */ /* 0x000fc0000383ffff */
[----:B------:R-:W-:-:S00]  /*04a0*/  NOP ;  /* 0x0000000000007918 */ /* 0x000fc00000000000 */
        /* <DEDUP_REMOVED lines=13> */
.L_x_1:


//--------------------- .nv.global.init           --------------------------
	.section	.nv.global.init,"aw",@progbits
.nv.global.init:
	.type		_$_str,@object
	.size		_$_str,(_$_str_$_2 - _$_str)
_$_str:
        /*0000*/ 	.byte	0x5f, 0x5f, 0x43, 0x55, 0x44, 0x41, 0x5f, 0x46, 0x54, 0x5a, 0x00
	.type		_$_str_$_2,@object
	.size		_$_str_$_2,(.L_1 - _$_str_$_2)
_$_str_$_2:
        /*000b*/ 	.byte	0x5f, 0x5f, 0x43, 0x55, 0x44, 0x41, 0x5f, 0x50, 0x52, 0x45, 0x43, 0x5f, 0x53, 0x51, 0x52, 0x54
        /*001b*/ 	.byte	0x00
.L_1:


//--------------------- .nv.constant0.triton_poi_fused__native_batch_norm_legit_no_training_0 --------------------------
	.section	.nv.constant0.triton_poi_fused__native_batch_norm_legit_no_training_0,"a",@progbits
	.sectionflags	@""
	.align	4
.nv.constant0.triton_poi_fused__native_batch_norm_legit_no_training_0:
	.zero		580
